//
// Generated by NVIDIA NVVM Compiler
//
// Compiler Build ID: CL-36424714
// Cuda compilation tools, release 13.0, V13.0.88
// Based on NVVM 20.0.0
//

.version 9.0
.target sm_100
.address_size 64

	// .globl	wclprice_batch_f32

.visible .entry wclprice_batch_f32(
	.param .u64 .ptr .align 1 wclprice_batch_f32_param_0,
	.param .u64 .ptr .align 1 wclprice_batch_f32_param_1,
	.param .u64 .ptr .align 1 wclprice_batch_f32_param_2,
	.param .u32 wclprice_batch_f32_param_3,
	.param .u32 wclprice_batch_f32_param_4,
	.param .u64 .ptr .align 1 wclprice_batch_f32_param_5
)
{
	.reg .pred 	%p<10>;
	.reg .b32 	%r<15>;
	.reg .b32 	%f<12>;
	.reg .b64 	%rd<19>;

	ld.param.u64 	%rd5, [wclprice_batch_f32_param_0];
	ld.param.u64 	%rd6, [wclprice_batch_f32_param_1];
	ld.param.u64 	%rd7, [wclprice_batch_f32_param_2];
	ld.param.u32 	%r7, [wclprice_batch_f32_param_3];
	ld.param.u32 	%r8, [wclprice_batch_f32_param_4];
	ld.param.u64 	%rd8, [wclprice_batch_f32_param_5];
	cvta.to.global.u64 	%rd1, %rd8;
	mov.u32 	%r9, %ctaid.x;
	mov.u32 	%r1, %ntid.x;
	mov.u32 	%r10, %tid.x;
	mad.lo.s32 	%r14, %r9, %r1, %r10;
	setp.lt.s32 	%p1, %r7, 1;
	@%p1 bra 	$L__BB0_9;
	setp.ge.s32 	%p2, %r14, %r7;
	@%p2 bra 	$L__BB0_9;
	mov.u32 	%r11, %nctaid.x;
	mul.lo.s32 	%r3, %r1, %r11;
	cvta.to.global.u64 	%rd2, %rd5;
	cvta.to.global.u64 	%rd3, %rd6;
	cvta.to.global.u64 	%rd4, %rd7;
	max.s32 	%r4, %r8, 0;
$L__BB0_3:
	setp.ge.s32 	%p3, %r14, %r4;
	@%p3 bra 	$L__BB0_5;
	mul.wide.s32 	%rd17, %r14, 4;
	add.s64 	%rd18, %rd1, %rd17;
	mov.b32 	%r13, 2147483647;
	st.global.u32 	[%rd18], %r13;
	bra.uni 	$L__BB0_8;
$L__BB0_5:
	mul.wide.u32 	%rd9, %r14, 4;
	add.s64 	%rd10, %rd2, %rd9;
	ld.global.nc.f32 	%f1, [%rd10];
	add.s64 	%rd11, %rd3, %rd9;
	ld.global.nc.f32 	%f2, [%rd11];
	add.s64 	%rd12, %rd4, %rd9;
	ld.global.nc.f32 	%f3, [%rd12];
	abs.f32 	%f4, %f1;
	setp.ne.f32 	%p4, %f4, 0f7F800000;
	abs.f32 	%f5, %f2;
	setp.ne.f32 	%p5, %f5, 0f7F800000;
	and.pred  	%p6, %p4, %p5;
	abs.f32 	%f7, %f3;
	setp.ne.f32 	%p7, %f7, 0f7F800000;
	and.pred  	%p8, %p6, %p7;
	@%p8 bra 	$L__BB0_7;
	add.s64 	%rd16, %rd1, %rd9;
	mov.b32 	%r12, 2147483647;
	st.global.u32 	[%rd16], %r12;
	bra.uni 	$L__BB0_8;
$L__BB0_7:
	add.f32 	%f9, %f1, %f2;
	mul.f32 	%f10, %f9, 0f3E800000;
	fma.rn.f32 	%f11, %f3, 0f3F000000, %f10;
	add.s64 	%rd14, %rd1, %rd9;
	st.global.f32 	[%rd14], %f11;
$L__BB0_8:
	add.s32 	%r14, %r14, %r3;
	setp.lt.s32 	%p9, %r14, %r7;
	@%p9 bra 	$L__BB0_3;
$L__BB0_9:
	ret;

}
	// .globl	wclprice_many_series_one_param_time_major_f32
.visible .entry wclprice_many_series_one_param_time_major_f32(
	.param .u64 .ptr .align 1 wclprice_many_series_one_param_time_major_f32_param_0,
	.param .u64 .ptr .align 1 wclprice_many_series_one_param_time_major_f32_param_1,
	.param .u64 .ptr .align 1 wclprice_many_series_one_param_time_major_f32_param_2,
	.param .u32 wclprice_many_series_one_param_time_major_f32_param_3,
	.param .u32 wclprice_many_series_one_param_time_major_f32_param_4,
	.param .u64 .ptr .align 1 wclprice_many_series_one_param_time_major_f32_param_5,
	.param .u64 .ptr .align 1 wclprice_many_series_one_param_time_major_f32_param_6
)
{
	.reg .pred 	%p<40>;
	.reg .b32 	%r<52>;
	.reg .b32 	%f<56>;
	.reg .b64 	%rd<63>;

	ld.param.u64 	%rd6, [wclprice_many_series_one_param_time_major_f32_param_0];
	ld.param.u64 	%rd7, [wclprice_many_series_one_param_time_major_f32_param_1];
	ld.param.u64 	%rd8, [wclprice_many_series_one_param_time_major_f32_param_2];
	ld.param.u32 	%r26, [wclprice_many_series_one_param_time_major_f32_param_3];
	ld.param.u32 	%r27, [wclprice_many_series_one_param_time_major_f32_param_4];
	ld.param.u64 	%rd5, [wclprice_many_series_one_param_time_major_f32_param_5];
	ld.param.u64 	%rd9, [wclprice_many_series_one_param_time_major_f32_param_6];
	cvta.to.global.u64 	%rd1, %rd9;
	cvta.to.global.u64 	%rd2, %rd8;
	cvta.to.global.u64 	%rd3, %rd7;
	cvta.to.global.u64 	%rd4, %rd6;
	mov.u32 	%r1, %ctaid.x;
	setp.ge.s32 	%p1, %r1, %r26;
	setp.lt.s32 	%p2, %r27, 1;
	or.pred  	%p3, %p1, %p2;
	@%p3 bra 	$L__BB1_32;
	cvta.to.global.u64 	%rd10, %rd5;
	mul.wide.u32 	%rd11, %r1, 4;
	add.s64 	%rd12, %rd10, %rd11;
	ld.global.nc.u32 	%r2, [%rd12];
	mov.u32 	%r49, %tid.x;
	mov.u32 	%r4, %ntid.x;
	setp.ge.u32 	%p4, %r49, %r27;
	@%p4 bra 	$L__BB1_32;
	add.s32 	%r28, %r49, %r4;
	max.u32 	%r29, %r27, %r28;
	setp.lt.u32 	%p5, %r28, %r27;
	selp.u32 	%r30, 1, 0, %p5;
	add.s32 	%r31, %r28, %r30;
	sub.s32 	%r32, %r29, %r31;
	div.u32 	%r33, %r32, %r4;
	add.s32 	%r5, %r33, %r30;
	and.b32  	%r34, %r5, 3;
	setp.eq.s32 	%p6, %r34, 3;
	mov.u32 	%r51, %r49;
	@%p6 bra 	$L__BB1_10;
	add.s32 	%r35, %r5, 1;
	and.b32  	%r36, %r35, 3;
	mad.lo.s32 	%r48, %r49, %r26, %r1;
	mul.lo.s32 	%r7, %r4, %r26;
	neg.s32 	%r47, %r36;
	mad.lo.s32 	%r51, %r4, %r36, %r49;
$L__BB1_4:
	.pragma "nounroll";
	setp.gt.s32 	%p7, %r2, %r49;
	@%p7 bra 	$L__BB1_8;
	mul.wide.s32 	%rd13, %r48, 4;
	add.s64 	%rd14, %rd4, %rd13;
	ld.global.nc.f32 	%f1, [%rd14];
	add.s64 	%rd15, %rd3, %rd13;
	ld.global.nc.f32 	%f2, [%rd15];
	add.s64 	%rd16, %rd2, %rd13;
	ld.global.nc.f32 	%f3, [%rd16];
	abs.f32 	%f16, %f1;
	setp.equ.f32 	%p8, %f16, 0f7F800000;
	abs.f32 	%f17, %f2;
	setp.equ.f32 	%p9, %f17, 0f7F800000;
	or.pred  	%p10, %p8, %p9;
	abs.f32 	%f19, %f3;
	setp.equ.f32 	%p11, %f19, 0f7F800000;
	or.pred  	%p12, %p10, %p11;
	@%p12 bra 	$L__BB1_7;
	add.f32 	%f21, %f1, %f2;
	mul.f32 	%f22, %f21, 0f3E800000;
	fma.rn.f32 	%f23, %f3, 0f3F000000, %f22;
	add.s64 	%rd18, %rd1, %rd13;
	st.global.f32 	[%rd18], %f23;
	bra.uni 	$L__BB1_9;
$L__BB1_7:
	add.s64 	%rd20, %rd1, %rd13;
	mov.b32 	%r37, 2147483647;
	st.global.u32 	[%rd20], %r37;
	bra.uni 	$L__BB1_9;
$L__BB1_8:
	mul.wide.s32 	%rd21, %r48, 4;
	add.s64 	%rd22, %rd1, %rd21;
	mov.b32 	%r38, 2147483647;
	st.global.u32 	[%rd22], %r38;
$L__BB1_9:
	add.s32 	%r49, %r49, %r4;
	add.s32 	%r48, %r48, %r7;
	add.s32 	%r47, %r47, 1;
	setp.ne.s32 	%p13, %r47, 0;
	@%p13 bra 	$L__BB1_4;
$L__BB1_10:
	setp.lt.u32 	%p14, %r5, 3;
	@%p14 bra 	$L__BB1_32;
$L__BB1_11:
	mad.lo.s32 	%r18, %r51, %r26, %r1;
	setp.le.s32 	%p15, %r2, %r51;
	@%p15 bra 	$L__BB1_13;
	mul.wide.s32 	%rd31, %r18, 4;
	add.s64 	%rd32, %rd1, %rd31;
	mov.b32 	%r40, 2147483647;
	st.global.u32 	[%rd32], %r40;
	bra.uni 	$L__BB1_16;
$L__BB1_13:
	mul.wide.s32 	%rd23, %r18, 4;
	add.s64 	%rd24, %rd4, %rd23;
	ld.global.nc.f32 	%f4, [%rd24];
	add.s64 	%rd25, %rd3, %rd23;
	ld.global.nc.f32 	%f5, [%rd25];
	add.s64 	%rd26, %rd2, %rd23;
	ld.global.nc.f32 	%f6, [%rd26];
	abs.f32 	%f24, %f4;
	setp.ne.f32 	%p16, %f24, 0f7F800000;
	abs.f32 	%f25, %f5;
	setp.ne.f32 	%p17, %f25, 0f7F800000;
	and.pred  	%p18, %p16, %p17;
	abs.f32 	%f27, %f6;
	setp.ne.f32 	%p19, %f27, 0f7F800000;
	and.pred  	%p20, %p18, %p19;
	@%p20 bra 	$L__BB1_15;
	add.s64 	%rd30, %rd1, %rd23;
	mov.b32 	%r39, 2147483647;
	st.global.u32 	[%rd30], %r39;
	bra.uni 	$L__BB1_16;
$L__BB1_15:
	add.f32 	%f29, %f4, %f5;
	mul.f32 	%f30, %f29, 0f3E800000;
	fma.rn.f32 	%f31, %f6, 0f3F000000, %f30;
	add.s64 	%rd28, %rd1, %rd23;
	st.global.f32 	[%rd28], %f31;
$L__BB1_16:
	add.s32 	%r19, %r51, %r4;
	mad.lo.s32 	%r20, %r19, %r26, %r1;
	setp.gt.s32 	%p21, %r2, %r19;
	@%p21 bra 	$L__BB1_20;
	mul.wide.s32 	%rd33, %r20, 4;
	add.s64 	%rd34, %rd4, %rd33;
	ld.global.nc.f32 	%f7, [%rd34];
	add.s64 	%rd35, %rd3, %rd33;
	ld.global.nc.f32 	%f8, [%rd35];
	add.s64 	%rd36, %rd2, %rd33;
	ld.global.nc.f32 	%f9, [%rd36];
	abs.f32 	%f32, %f7;
	setp.equ.f32 	%p22, %f32, 0f7F800000;
	abs.f32 	%f33, %f8;
	setp.equ.f32 	%p23, %f33, 0f7F800000;
	or.pred  	%p24, %p22, %p23;
	abs.f32 	%f35, %f9;
	setp.equ.f32 	%p25, %f35, 0f7F800000;
	or.pred  	%p26, %p24, %p25;
	@%p26 bra 	$L__BB1_19;
	add.f32 	%f37, %f7, %f8;
	mul.f32 	%f38, %f37, 0f3E800000;
	fma.rn.f32 	%f39, %f9, 0f3F000000, %f38;
	add.s64 	%rd38, %rd1, %rd33;
	st.global.f32 	[%rd38], %f39;
	bra.uni 	$L__BB1_21;
$L__BB1_19:
	add.s64 	%rd40, %rd1, %rd33;
	mov.b32 	%r41, 2147483647;
	st.global.u32 	[%rd40], %r41;
	bra.uni 	$L__BB1_21;
$L__BB1_20:
	mul.wide.s32 	%rd41, %r20, 4;
	add.s64 	%rd42, %rd1, %rd41;
	mov.b32 	%r42, 2147483647;
	st.global.u32 	[%rd42], %r42;
$L__BB1_21:
	add.s32 	%r21, %r19, %r4;
	mad.lo.s32 	%r22, %r21, %r26, %r1;
	setp.gt.s32 	%p27, %r2, %r21;
	@%p27 bra 	$L__BB1_25;
	mul.wide.s32 	%rd43, %r22, 4;
	add.s64 	%rd44, %rd4, %rd43;
	ld.global.nc.f32 	%f10, [%rd44];
	add.s64 	%rd45, %rd3, %rd43;
	ld.global.nc.f32 	%f11, [%rd45];
	add.s64 	%rd46, %rd2, %rd43;
	ld.global.nc.f32 	%f12, [%rd46];
	abs.f32 	%f40, %f10;
	setp.equ.f32 	%p28, %f40, 0f7F800000;
	abs.f32 	%f41, %f11;
	setp.equ.f32 	%p29, %f41, 0f7F800000;
	or.pred  	%p30, %p28, %p29;
	abs.f32 	%f43, %f12;
	setp.equ.f32 	%p31, %f43, 0f7F800000;
	or.pred  	%p32, %p30, %p31;
	@%p32 bra 	$L__BB1_24;
	add.f32 	%f45, %f10, %f11;
	mul.f32 	%f46, %f45, 0f3E800000;
	fma.rn.f32 	%f47, %f12, 0f3F000000, %f46;
	add.s64 	%rd48, %rd1, %rd43;
	st.global.f32 	[%rd48], %f47;
	bra.uni 	$L__BB1_26;
$L__BB1_24:
	add.s64 	%rd50, %rd1, %rd43;
	mov.b32 	%r43, 2147483647;
	st.global.u32 	[%rd50], %r43;
	bra.uni 	$L__BB1_26;
$L__BB1_25:
	mul.wide.s32 	%rd51, %r22, 4;
	add.s64 	%rd52, %rd1, %rd51;
	mov.b32 	%r44, 2147483647;
	st.global.u32 	[%rd52], %r44;
$L__BB1_26:
	add.s32 	%r23, %r21, %r4;
	mad.lo.s32 	%r24, %r23, %r26, %r1;
	setp.gt.s32 	%p33, %r2, %r23;
	@%p33 bra 	$L__BB1_30;
	mul.wide.s32 	%rd53, %r24, 4;
	add.s64 	%rd54, %rd4, %rd53;
	ld.global.nc.f32 	%f13, [%rd54];
	add.s64 	%rd55, %rd3, %rd53;
	ld.global.nc.f32 	%f14, [%rd55];
	add.s64 	%rd56, %rd2, %rd53;
	ld.global.nc.f32 	%f15, [%rd56];
	abs.f32 	%f48, %f13;
	setp.equ.f32 	%p34, %f48, 0f7F800000;
	abs.f32 	%f49, %f14;
	setp.equ.f32 	%p35, %f49, 0f7F800000;
	or.pred  	%p36, %p34, %p35;
	abs.f32 	%f51, %f15;
	setp.equ.f32 	%p37, %f51, 0f7F800000;
	or.pred  	%p38, %p36, %p37;
	@%p38 bra 	$L__BB1_29;
	add.f32 	%f53, %f13, %f14;
	mul.f32 	%f54, %f53, 0f3E800000;
	fma.rn.f32 	%f55, %f15, 0f3F000000, %f54;
	add.s64 	%rd58, %rd1, %rd53;
	st.global.f32 	[%rd58], %f55;
	bra.uni 	$L__BB1_31;
$L__BB1_29:
	add.s64 	%rd60, %rd1, %rd53;
	mov.b32 	%r45, 2147483647;
	st.global.u32 	[%rd60], %r45;
	bra.uni 	$L__BB1_31;
$L__BB1_30:
	mul.wide.s32 	%rd61, %r24, 4;
	add.s64 	%rd62, %rd1, %rd61;
	mov.b32 	%r46, 2147483647;
	st.global.u32 	[%rd62], %r46;
$L__BB1_31:
	add.s32 	%r51, %r23, %r4;
	setp.lt.s32 	%p39, %r51, %r27;
	@%p39 bra 	$L__BB1_11;
$L__BB1_32:
	ret;

}


// ===== COMPILED SASS (sm_100) =====

	.target	sm_100

	.elftype	@"ET_EXEC"


//--------------------- .note.nv.tkinfo           --------------------------
	.section	.note.nv.tkinfo,"",@"SHT_NOTE"
	.sectionflags	@"SHF_NOTE_NV_TKINFO"
	.tkinfo
        /*0018*/ 	.word	0x00000002
        /*0030*/ 	.string	""
        /*0030*/ 	.string	"ptxas"
        /*0030*/ 	.string	"Cuda compilation tools, release 13.0, V13.0.88"
        /*0030*/ 	.string	"Build cuda_13.0.r13.0/compiler.36424714_0"
        /*0030*/ 	.string	"-arch sm_100 -m 64 "



//--------------------- .note.nv.cuinfo           --------------------------
	.section	.note.nv.cuinfo,"",@"SHT_NOTE"
	.sectionflags	@"SHF_NOTE_NV_CUINFO"
        /*0018*/ 	.short	0x0002
        /*001a*/ 	.short	0x0064
        /*001c*/ 	.short	0x0082
	.zero		2


//--------------------- .nv.info                  --------------------------
	.section	.nv.info,"",@"SHT_CUDA_INFO"
	.align	4


	//----- nvinfo : EIATTR_REGCOUNT
	.align		4
        /*0000*/ 	.byte	0x04, 0x2f
        /*0002*/ 	.short	(.L_1 - .L_0)
	.align		4
.L_0:
        /*0004*/ 	.word	index@(wclprice_batch_f32)
        /*0008*/ 	.word	0x00000018


	//----- nvinfo : EIATTR_FRAME_SIZE
	.align		4
.L_1:
        /*000c*/ 	.byte	0x04, 0x11
        /*000e*/ 	.short	(.L_3 - .L_2)
	.align		4
.L_2:
        /*0010*/ 	.word	index@(wclprice_batch_f32)
        /*0014*/ 	.word	0x00000000


	//----- nvinfo : EIATTR_REGCOUNT
	.align		4
.L_3:
        /*0018*/ 	.byte	0x04, 0x2f
        /*001a*/ 	.short	(.L_5 - .L_4)
	.align		4
.L_4:
        /*001c*/ 	.word	index@(wclprice_many_series_one_param_time_major_f32)
        /*0020*/ 	.word	0x0000001c


	//----- nvinfo : EIATTR_FRAME_SIZE
	.align		4
.L_5:
        /*0024*/ 	.byte	0x04, 0x11
        /*0026*/ 	.short	(.L_7 - .L_6)
	.align		4
.L_6:
        /*0028*/ 	.word	index@(wclprice_many_series_one_param_time_major_f32)
        /*002c*/ 	.word	0x00000000


	//----- nvinfo : EIATTR_MIN_STACK_SIZE
	.align		4
.L_7:
        /*0030*/ 	.byte	0x04, 0x12
        /*0032*/ 	.short	(.L_9 - .L_8)
	.align		4
.L_8:
        /*0034*/ 	.word	index@(wclprice_many_series_one_param_time_major_f32)
        /*0038*/ 	.word	0x00000000


	//----- nvinfo : EIATTR_MIN_STACK_SIZE
	.align		4
.L_9:
        /*003c*/ 	.byte	0x04, 0x12
        /*003e*/ 	.short	(.L_11 - .L_10)
	.align		4
.L_10:
        /*0040*/ 	.word	index@(wclprice_batch_f32)
        /*0044*/ 	.word	0x00000000
.L_11:


//--------------------- .nv.compat                --------------------------
	.section	.nv.compat,"",@"SHT_CUDA_COMPAT_INFO"
	.align	4
        /*0000*/ 	.byte	0x02, 0x09, 0x00, 0x00, 0x02, 0x02, 0x01, 0x00, 0x02, 0x05, 0x05, 0x00, 0x03, 0x07, 0x01, 0x01
        /*0010*/ 	.byte	0x02, 0x03, 0x00, 0x00, 0x02, 0x06, 0x01, 0x00, 0x04, 0x0b, 0x08, 0x00, 0x01, 0x00, 0x00, 0x00
        /*0020*/ 	.byte	0x00, 0x00, 0x00, 0x00


//--------------------- .nv.info.wclprice_many_series_one_param_time_major_f32 --------------------------
	.section	.nv.info.wclprice_many_series_one_param_time_major_f32,"",@"SHT_CUDA_INFO"
	.sectionflags	@""
	.align	4


	//----- nvinfo : EIATTR_CUDA_API_VERSION
	.align		4
        /*0000*/ 	.byte	0x04, 0x37
        /*0002*/ 	.short	(.L_13 - .L_12)
.L_12:
        /*0004*/ 	.word	0x00000082


	//----- nvinfo : EIATTR_KPARAM_INFO
	.align		4
.L_13:
        /*0008*/ 	.byte	0x04, 0x17
        /*000a*/ 	.short	(.L_15 - .L_14)
.L_14:
        /*000c*/ 	.word	0x00000000
        /*0010*/ 	.short	0x0006
        /*0012*/ 	.short	0x0028
        /*0014*/ 	.byte	0x00, 0xf5, 0x21, 0x00


	//----- nvinfo : EIATTR_KPARAM_INFO
	.align		4
.L_15:
        /*0018*/ 	.byte	0x04, 0x17
        /*001a*/ 	.short	(.L_17 - .L_16)
.L_16:
        /*001c*/ 	.word	0x00000000
        /*0020*/ 	.short	0x0005
        /*0022*/ 	.short	0x0020
        /*0024*/ 	.byte	0x00, 0xf5, 0x21, 0x00


	//----- nvinfo : EIATTR_KPARAM_INFO
	.align		4
.L_17:
        /*0028*/ 	.byte	0x04, 0x17
        /*002a*/ 	.short	(.L_19 - .L_18)
.L_18:
        /*002c*/ 	.word	0x00000000
        /*0030*/ 	.short	0x0004
        /*0032*/ 	.short	0x001c
        /*0034*/ 	.byte	0x00, 0xf0, 0x11, 0x00


	//----- nvinfo : EIATTR_KPARAM_INFO
	.align		4
.L_19:
        /*0038*/ 	.byte	0x04, 0x17
        /*003a*/ 	.short	(.L_21 - .L_20)
.L_20:
        /*003c*/ 	.word	0x00000000
        /*0040*/ 	.short	0x0003
        /*0042*/ 	.short	0x0018
        /*0044*/ 	.byte	0x00, 0xf0, 0x11, 0x00


	//----- nvinfo : EIATTR_KPARAM_INFO
	.align		4
.L_21:
        /*0048*/ 	.byte	0x04, 0x17
        /*004a*/ 	.short	(.L_23 - .L_22)
.L_22:
        /*004c*/ 	.word	0x00000000
        /*0050*/ 	.short	0x0002
        /*0052*/ 	.short	0x0010
        /*0054*/ 	.byte	0x00, 0xf5, 0x21, 0x00


	//----- nvinfo : EIATTR_KPARAM_INFO
	.align		4
.L_23:
        /*0058*/ 	.byte	0x04, 0x17
        /*005a*/ 	.short	(.L_25 - .L_24)
.L_24:
        /*005c*/ 	.word	0x00000000
        /*0060*/ 	.short	0x0001
        /*0062*/ 	.short	0x0008
        /*0064*/ 	.byte	0x00, 0xf5, 0x21, 0x00


	//----- nvinfo : EIATTR_KPARAM_INFO
	.align		4
.L_25:
        /*0068*/ 	.byte	0x04, 0x17
        /*006a*/ 	.short	(.L_27 - .L_26)
.L_26:
        /*006c*/ 	.word	0x00000000
        /*0070*/ 	.short	0x0000
        /*0072*/ 	.short	0x0000
        /*0074*/ 	.byte	0x00, 0xf5, 0x21, 0x00


	//----- nvinfo : EIATTR_SPARSE_MMA_MASK
	.align		4
.L_27:
        /*0078*/ 	.byte	0x03, 0x50
        /*007a*/ 	.short	0x0000


	//----- nvinfo : EIATTR_MAXREG_COUNT
	.align		4
        /*007c*/ 	.byte	0x03, 0x1b
        /*007e*/ 	.short	0x00ff


	//----- nvinfo : EIATTR_MERCURY_ISA_VERSION
	.align		4
        /*0080*/ 	.byte	0x03, 0x5f
        /*0082*/ 	.short	0x0101


	//----- nvinfo : EIATTR_VRC_CTA_INIT_COUNT
	.align		4
        /*0084*/ 	.byte	0x02, 0x4a
	.zero		1
	.zero		1


	//----- nvinfo : EIATTR_EXIT_INSTR_OFFSETS
	.align		4
        /*0088*/ 	.byte	0x04, 0x1c
        /*008a*/ 	.short	(.L_29 - .L_28)


	//   ....[0]....
.L_28:
        /*008c*/ 	.word	0x00000050


	//   ....[1]....
        /*0090*/ 	.word	0x00000090


	//   ....[2]....
        /*0094*/ 	.word	0x000005a0


	//   ....[3]....
        /*0098*/ 	.word	0x00000ca0


	//----- nvinfo : EIATTR_CRS_STACK_SIZE
	.align		4
.L_29:
        /*009c*/ 	.byte	0x04, 0x1e
        /*009e*/ 	.short	(.L_31 - .L_30)
.L_30:
        /*00a0*/ 	.word	0x00000000


	//----- nvinfo : EIATTR_CBANK_PARAM_SIZE
	.align		4
.L_31:
        /*00a4*/ 	.byte	0x03, 0x19
        /*00a6*/ 	.short	0x0030


	//----- nvinfo : EIATTR_PARAM_CBANK
	.align		4
        /*00a8*/ 	.byte	0x04, 0x0a
        /*00aa*/ 	.short	(.L_33 - .L_32)
	.align		4
.L_32:
        /*00ac*/ 	.word	index@(.nv.constant0.wclprice_many_series_one_param_time_major_f32)
        /*00b0*/ 	.short	0x0380
        /*00b2*/ 	.short	0x0030


	//----- nvinfo : EIATTR_SW_WAR
	.align		4
.L_33:
        /*00b4*/ 	.byte	0x04, 0x36
        /*00b6*/ 	.short	(.L_35 - .L_34)
.L_34:
        /*00b8*/ 	.word	0x00000008
.L_35:


//--------------------- .nv.info.wclprice_batch_f32 --------------------------
	.section	.nv.info.wclprice_batch_f32,"",@"SHT_CUDA_INFO"
	.sectionflags	@""
	.align	4


	//----- nvinfo : EIATTR_CUDA_API_VERSION
	.align		4
        /*0000*/ 	.byte	0x04, 0x37
        /*0002*/ 	.short	(.L_37 - .L_36)
.L_36:
        /*0004*/ 	.word	0x00000082


	//----- nvinfo : EIATTR_KPARAM_INFO
	.align		4
.L_37:
        /*0008*/ 	.byte	0x04, 0x17
        /*000a*/ 	.short	(.L_39 - .L_38)
.L_38:
        /*000c*/ 	.word	0x00000000
        /*0010*/ 	.short	0x0005
        /*0012*/ 	.short	0x0020
        /*0014*/ 	.byte	0x00, 0xf5, 0x21, 0x00


	//----- nvinfo : EIATTR_KPARAM_INFO
	.align		4
.L_39:
        /*0018*/ 	.byte	0x04, 0x17
        /*001a*/ 	.short	(.L_41 - .L_40)
.L_40:
        /*001c*/ 	.word	0x00000000
        /*0020*/ 	.short	0x0004
        /*0022*/ 	.short	0x001c
        /*0024*/ 	.byte	0x00, 0xf0, 0x11, 0x00


	//----- nvinfo : EIATTR_KPARAM_INFO
	.align		4
.L_41:
        /*0028*/ 	.byte	0x04, 0x17
        /*002a*/ 	.short	(.L_43 - .L_42)
.L_42:
        /*002c*/ 	.word	0x00000000
        /*0030*/ 	.short	0x0003
        /*0032*/ 	.short	0x0018
        /*0034*/ 	.byte	0x00, 0xf0, 0x11, 0x00


	//----- nvinfo : EIATTR_KPARAM_INFO
	.align		4
.L_43:
        /*0038*/ 	.byte	0x04, 0x17
        /*003a*/ 	.short	(.L_45 - .L_44)
.L_44:
        /*003c*/ 	.word	0x00000000
        /*0040*/ 	.short	0x0002
        /*0042*/ 	.short	0x0010
        /*0044*/ 	.byte	0x00, 0xf5, 0x21, 0x00


	//----- nvinfo : EIATTR_KPARAM_INFO
	.align		4
.L_45:
        /*0048*/ 	.byte	0x04, 0x17
        /*004a*/ 	.short	(.L_47 - .L_46)
.L_46:
        /*004c*/ 	.word	0x00000000
        /*0050*/ 	.short	0x0001
        /*0052*/ 	.short	0x0008
        /*0054*/ 	.byte	0x00, 0xf5, 0x21, 0x00


	//----- nvinfo : EIATTR_KPARAM_INFO
	.align		4
.L_47:
        /*0058*/ 	.byte	0x04, 0x17
        /*005a*/ 	.short	(.L_49 - .L_48)
.L_48:
        /*005c*/ 	.word	0x00000000
        /*0060*/ 	.short	0x0000
        /*0062*/ 	.short	0x0000
        /*0064*/ 	.byte	0x00, 0xf5, 0x21, 0x00


	//----- nvinfo : EIATTR_SPARSE_MMA_MASK
	.align		4
.L_49:
        /*0068*/ 	.byte	0x03, 0x50
        /*006a*/ 	.short	0x0000


	//----- nvinfo : EIATTR_MAXREG_COUNT
	.align		4
        /*006c*/ 	.byte	0x03, 0x1b
        /*006e*/ 	.short	0x00ff


	//----- nvinfo : EIATTR_MERCURY_ISA_VERSION
	.align		4
        /*0070*/ 	.byte	0x03, 0x5f
        /*0072*/ 	.short	0x0101


	//----- nvinfo : EIATTR_VRC_CTA_INIT_COUNT
	.align		4
        /*0074*/ 	.byte	0x02, 0x4a
	.zero		1
	.zero		1


	//----- nvinfo : EIATTR_EXIT_INSTR_OFFSETS
	.align		4
        /*0078*/ 	.byte	0x04, 0x1c
        /*007a*/ 	.short	(.L_51 - .L_50)


	//   ....[0]....
.L_50:
        /*007c*/ 	.word	0x00000070


	//   ....[1]....
        /*0080*/ 	.word	0x00000090


	//   ....[2]....
        /*0084*/ 	.word	0x00000300


	//----- nvinfo : EIATTR_CRS_STACK_SIZE
	.align		4
.L_51:
        /*0088*/ 	.byte	0x04, 0x1e
        /*008a*/ 	.short	(.L_53 - .L_52)
.L_52:
        /*008c*/ 	.word	0x00000000


	//----- nvinfo : EIATTR_CBANK_PARAM_SIZE
	.align		4
.L_53:
        /*0090*/ 	.byte	0x03, 0x19
        /*0092*/ 	.short	0x0028


	//----- nvinfo : EIATTR_PARAM_CBANK
	.align		4
        /*0094*/ 	.byte	0x04, 0x0a
        /*0096*/ 	.short	(.L_55 - .L_54)
	.align		4
.L_54:
        /*0098*/ 	.word	index@(.nv.constant0.wclprice_batch_f32)
        /*009c*/ 	.short	0x0380
        /*009e*/ 	.short	0x0028


	//----- nvinfo : EIATTR_SW_WAR
	.align		4
.L_55:
        /*00a0*/ 	.byte	0x04, 0x36
        /*00a2*/ 	.short	(.L_57 - .L_56)
.L_56:
        /*00a4*/ 	.word	0x00000008
.L_57:


//--------------------- .nv.callgraph             --------------------------
	.section	.nv.callgraph,"",@"SHT_CUDA_CALLGRAPH"
	.align	4
	.sectionentsize	8
	.align		4
        /*0000*/ 	.word	0x00000000
	.align		4
        /*0004*/ 	.word	0xffffffff
	.align		4
        /*0008*/ 	.word	0x00000000
	.align		4
        /*000c*/ 	.word	0xfffffffe
	.align		4
        /*0010*/ 	.word	0x00000000
	.align		4
        /*0014*/ 	.word	0xfffffffd
	.align		4
        /*0018*/ 	.word	0x00000000
	.align		4
        /*001c*/ 	.word	0xfffffffc


//--------------------- .text.wclprice_many_series_one_param_time_major_f32 --------------------------
	.section	.text.wclprice_many_series_one_param_time_major_f32,"ax",@progbits
	.align	128
        .global         wclprice_many_series_one_param_time_major_f32
        .type           wclprice_many_series_one_param_time_major_f32,@function
        .size           wclprice_many_series_one_param_time_major_f32,(.L_x_23 - wclprice_many_series_one_param_time_major_f32)
        .other          wclprice_many_series_one_param_time_major_f32,@"STO_CUDA_ENTRY STV_DEFAULT"
wclprice_many_series_one_param_time_major_f32:
.text.wclprice_many_series_one_param_time_major_f32:
[----:B------:R-:W-:Y:S01]  /*0000*/  LDC R1, c[0x0][0x37c] ;  /* 0x0000df00ff017b82 */ /* 0x000fe20000000800 */
[----:B------:R-:W0:Y:S07]  /*0010*/  S2R R3, SR_CTAID.X ;  /* 0x0000000000037919 */ /* 0x000e2e0000002500 */
[----:B------:R-:W1:Y:S02]  /*0020*/  LDC.64 R14, c[0x0][0x398] ;  /* 0x0000e600ff0e7b82 */ /* 0x000e640000000a00 */
[----:B-1----:R-:W-:-:S04]  /*0030*/  ISETP.GE.AND P0, PT, R15, 0x1, PT ;  /* 0x000000010f00780c */ /* 0x002fc80003f06270 */
[----:B0-----:R-:W-:-:S13]  /*0040*/  ISETP.GE.OR P0, PT, R3, R14, !P0 ;  /* 0x0000000e0300720c */ /* 0x001fda0004706670 */
[----:B------:R-:W-:Y:S05]  /*0050*/  @P0 EXIT ;  /* 0x000000000000094d */ /* 0x000fea0003800000 */
[----:B------:R-:W0:Y:S01]  /*0060*/  S2R R13, SR_TID.X ;  /* 0x00000000000d7919 */ /* 0x000e220000002100 */
[----:B------:R-:W1:Y:S01]  /*0070*/  LDCU UR6, c[0x0][0x360] ;  /* 0x00006c00ff0677ac */ /* 0x000e620008000800 */
[----:B0-----:R-:W-:-:S13]  /*0080*/  ISETP.GE.U32.AND P0, PT, R13, R15, PT ;  /* 0x0000000f0d00720c */ /* 0x001fda0003f06070 */
[----:B-1----:R-:W-:Y:S05]  /*0090*/  @P0 EXIT ;  /* 0x000000000000094d */ /* 0x002fea0003800000 */
[----:B------:R-:W0:Y:S01]  /*00a0*/  I2F.U32.RP R8, UR6 ;  /* 0x0000000600087d06 */ /* 0x000e220008209000 */
[----:B------:R-:W1:Y:S01]  /*00b0*/  LDC.64 R4, c[0x0][0x3a0] ;  /* 0x0000e800ff047b82 */ /* 0x000e620000000a00 */
[----:B------:R-:W2:Y:S06]  /*00c0*/  LDCU.64 UR4, c[0x0][0x358] ;  /* 0x00006b00ff0477ac */ /* 0x000eac0008000a00 */
[----:B0-----:R-:W0:Y:S01]  /*00d0*/  MUFU.RCP R8, R8 ;  /* 0x0000000800087308 */ /* 0x001e220000001000 */
[----:B------:R-:W-:Y:S01]  /*00e0*/  IADD3 R2, PT, PT, R13, UR6, RZ ;  /* 0x000000060d027c10 */ /* 0x000fe2000fffe0ff */
[----:B-1----:R-:W-:Y:S01]  /*00f0*/  IMAD.WIDE.U32 R4, R3, 0x4, R4 ;  /* 0x0000000403047825 */ /* 0x002fe200078e0004 */
[----:B0-----:R-:W-:-:S04]  /*0100*/  IADD3 R6, PT, PT, R8, 0xffffffe, RZ ;  /* 0x0ffffffe08067810 */ /* 0x001fc80007ffe0ff */
[----:B--2---:R0:W5:Y:S01]  /*0110*/  LDG.E.CONSTANT R0, desc[UR4][R4.64] ;  /* 0x0000000404007981 */ /* 0x004162000c1e9900 */
[CC--:B------:R-:W-:Y:S01]  /*0120*/  ISETP.GE.U32.AND P0, PT, R2.reuse, R15.reuse, PT ;  /* 0x0000000f0200720c */ /* 0x0c0fe20003f06070 */
[----:B------:R-:W-:Y:S01]  /*0130*/  BSSY.RECONVERGENT B0, `(.L_x_0) ;  /* 0x000003f000007945 */ /* 0x000fe20003800200 */
[----:B------:R1:W2:Y:S01]  /*0140*/  F2I.FTZ.U32.TRUNC.NTZ R7, R6 ;  /* 0x0000000600077305 */ /* 0x0002a2000021f000 */
[----:B------:R-:W-:Y:S02]  /*0150*/  VIMNMX.U32 R15, PT, PT, R2, R15, !PT ;  /* 0x0000000f020f7248 */ /* 0x000fe40007fe0000 */
[----:B------:R-:W-:Y:S02]  /*0160*/  SEL R12, RZ, 0x1, P0 ;  /* 0x00000001ff0c7807 */ /* 0x000fe40000000000 */
[----:B------:R-:W-:Y:S02]  /*0170*/  ISETP.NE.U32.AND P2, PT, RZ, UR6, PT ;  /* 0x00000006ff007c0c */ /* 0x000fe4000bf45070 */
[----:B------:R-:W-:Y:S01]  /*0180*/  IADD3 R15, PT, PT, R15, -R2, -R12 ;  /* 0x800000020f0f7210 */ /* 0x000fe20007ffe80c */
[----:B-1----:R-:W-:Y:S01]  /*0190*/  IMAD.MOV.U32 R6, RZ, RZ, RZ ;  /* 0x000000ffff067224 */ /* 0x002fe200078e00ff */
[----:B--2---:R-:W-:-:S05]  /*01a0*/  IADD3 R9, PT, PT, RZ, -R7, RZ ;  /* 0x80000007ff097210 */ /* 0x004fca0007ffe0ff */
[----:B0-----:R-:W-:-:S04]  /*01b0*/  IMAD R5, R9, UR6, RZ ;  /* 0x0000000609057c24 */ /* 0x001fc8000f8e02ff */
[----:B------:R-:W-:-:S06]  /*01c0*/  IMAD.HI.U32 R4, R7, R5, R6 ;  /* 0x0000000507047227 */ /* 0x000fcc00078e0006 */
[----:B------:R-:W-:-:S05]  /*01d0*/  IMAD.HI.U32 R5, R4, R15, RZ ;  /* 0x0000000f04057227 */ /* 0x000fca00078e00ff */
[----:B------:R-:W-:-:S05]  /*01e0*/  IADD3 R2, PT, PT, -R5, RZ, RZ ;  /* 0x000000ff05027210 */ /* 0x000fca0007ffe1ff */
[----:B------:R-:W-:-:S05]  /*01f0*/  IMAD R15, R2, UR6, R15 ;  /* 0x00000006020f7c24 */ /* 0x000fca000f8e020f */
[----:B------:R-:W-:-:S13]  /*0200*/  ISETP.GE.U32.AND P0, PT, R15, UR6, PT ;  /* 0x000000060f007c0c */ /* 0x000fda000bf06070 */
[----:B------:R-:W-:Y:S01]  /*0210*/  @P0 IADD3 R15, PT, PT, R15, -UR6, RZ ;  /* 0x800000060f0f0c10 */ /* 0x000fe2000fffe0ff */
[----:B------:R-:W-:-:S03]  /*0220*/  @P0 VIADD R5, R5, 0x1 ;  /* 0x0000000105050836 */ /* 0x000fc60000000000 */
[----:B------:R-:W-:-:S13]  /*0230*/  ISETP.GE.U32.AND P1, PT, R15, UR6, PT ;  /* 0x000000060f007c0c */ /* 0x000fda000bf26070 */
[----:B------:R-:W-:Y:S02]  /*0240*/  @P1 IADD3 R5, PT, PT, R5, 0x1, RZ ;  /* 0x0000000105051810 */ /* 0x000fe40007ffe0ff */
[----:B------:R-:W-:-:S04]  /*0250*/  @!P2 LOP3.LUT R5, RZ, UR6, RZ, 0x33, !PT ;  /* 0x00000006ff05ac12 */ /* 0x000fc8000f8e33ff */
[----:B------:R-:W-:-:S04]  /*0260*/  IADD3 R12, PT, PT, R12, R5, RZ ;  /* 0x000000050c0c7210 */ /* 0x000fc80007ffe0ff */
[----:B------:R-:W-:-:S04]  /*0270*/  LOP3.LUT R2, R12, 0x3, RZ, 0xc0, !PT ;  /* 0x000000030c027812 */ /* 0x000fc800078ec0ff */
[----:B------:R-:W-:Y:S01]  /*0280*/  ISETP.NE.AND P0, PT, R2, 0x3, PT ;  /* 0x000000030200780c */ /* 0x000fe20003f05270 */
[----:B------:R-:W-:-:S12]  /*0290*/  IMAD.MOV.U32 R2, RZ, RZ, R13 ;  /* 0x000000ffff027224 */ /* 0x000fd800078e000d */
[----:B------:R-:W-:Y:S05]  /*02a0*/  @!P0 BRA `(.L_x_1) ;  /* 0x00000000009c8947 */ /* 0x000fea0003800000 */
[----:B------:R-:W0:Y:S01]  /*02b0*/  LDC R16, c[0x0][0x398] ;  /* 0x0000e600ff107b82 */ /* 0x000e220000000800 */
[----:B------:R-:W-:Y:S01]  /*02c0*/  IADD3 R2, PT, PT, R12, 0x1, RZ ;  /* 0x000000010c027810 */ /* 0x000fe20007ffe0ff */
[----:B------:R-:W-:-:S03]  /*02d0*/  IMAD R17, R13, R14, R3 ;  /* 0x0000000e0d117224 */ /* 0x000fc600078e0203 */
[----:B------:R-:W-:-:S03]  /*02e0*/  LOP3.LUT R20, R2, 0x3, RZ, 0xc0, !PT ;  /* 0x0000000302147812 */ /* 0x000fc600078ec0ff */
[----:B------:R-:W1:Y:S02]  /*02f0*/  LDC.64 R10, c[0x0][0x390] ;  /* 0x0000e400ff0a7b82 */ /* 0x000e640000000a00 */
[C---:B------:R-:W-:Y:S01]  /*0300*/  IMAD R2, R20.reuse, UR6, R13 ;  /* 0x0000000614027c24 */ /* 0x040fe2000f8e020d */
[----:B------:R-:W-:-:S05]  /*0310*/  IADD3 R20, PT, PT, -R20, RZ, RZ ;  /* 0x000000ff14147210 */ /* 0x000fca0007ffe1ff */
[----:B------:R-:W2:Y:S08]  /*0320*/  LDC.64 R8, c[0x0][0x380] ;  /* 0x0000e000ff087b82 */ /* 0x000eb00000000a00 */
[----:B------:R-:W3:Y:S08]  /*0330*/  LDC.64 R6, c[0x0][0x388] ;  /* 0x0000e200ff067b82 */ /* 0x000ef00000000a00 */
[----:B------:R-:W4:Y:S02]  /*0340*/  LDC.64 R4, c[0x0][0x3a8] ;  /* 0x0000ea00ff047b82 */ /* 0x000f240000000a00 */
.L_x_5:
[----:B-----5:R-:W-:Y:S01]  /*0350*/  ISETP.GT.AND P0, PT, R0, R13, PT ;  /* 0x0000000d0000720c */ /* 0x020fe20003f04270 */
[----:B------:R-:W-:Y:S01]  /*0360*/  VIADD R20, R20, 0x1 ;  /* 0x0000000114147836 */ /* 0x000fe20000000000 */
[----:B------:R-:W-:Y:S04]  /*0370*/  BSSY.RECONVERGENT B1, `(.L_x_2) ;  /* 0x0000017000017945 */ /* 0x000fe80003800200 */
[----:B------:R-:W-:-:S07]  /*0380*/  ISETP.NE.AND P1, PT, R20, RZ, PT ;  /* 0x000000ff1400720c */ /* 0x000fce0003f25270 */
[----:B-1--4-:R-:W-:Y:S06]  /*0390*/  @P0 BRA `(.L_x_3) ;  /* 0x0000000000440947 */ /* 0x012fec0003800000 */
[----:B---3--:R-:W-:-:S04]  /*03a0*/  IMAD.WIDE R24, R17, 0x4, R6 ;  /* 0x0000000411187825 */ /* 0x008fc800078e0206 */
[C---:B--2---:R-:W-:Y:S02]  /*03b0*/  IMAD.WIDE R14, R17.reuse, 0x4, R8 ;  /* 0x00000004110e7825 */ /* 0x044fe400078e0208 */
[----:B------:R-:W2:Y:S02]  /*03c0*/  LDG.E.CONSTANT R25, desc[UR4][R24.64] ;  /* 0x0000000418197981 */ /* 0x000ea4000c1e9900 */
[----:B-1----:R-:W-:Y:S02]  /*03d0*/  IMAD.WIDE R22, R17, 0x4, R10 ;  /* 0x0000000411167825 */ /* 0x002fe400078e020a */
[----:B------:R-:W3:Y:S04]  /*03e0*/  LDG.E.CONSTANT R14, desc[UR4][R14.64] ;  /* 0x000000040e0e7981 */ /* 0x000ee8000c1e9900 */
[----:B------:R-:W5:Y:S01]  /*03f0*/  LDG.E.CONSTANT R22, desc[UR4][R22.64] ;  /* 0x0000000416167981 */ /* 0x000f62000c1e9900 */
[----:B--2---:R-:W-:-:S04]  /*0400*/  FSETP.NE.AND P0, PT, |R25|, +INF , PT ;  /* 0x7f8000001900780b */ /* 0x004fc80003f05200 */
[----:B---3--:R-:W-:-:S04]  /*0410*/  FSETP.EQU.OR P0, PT, |R14|, +INF , !P0 ;  /* 0x7f8000000e00780b */ /* 0x008fc8000470a600 */
[----:B-----5:R-:W-:-:S13]  /*0420*/  FSETP.EQU.OR P0, PT, |R22|, +INF , P0 ;  /* 0x7f8000001600780b */ /* 0x020fda000070a600 */
[----:B------:R-:W-:Y:S01]  /*0430*/  @!P0 FADD R18, R14, R25 ;  /* 0x000000190e128221 */ /* 0x000fe20000000000 */
[----:B------:R-:W-:-:S03]  /*0440*/  @P0 MOV R25, 0x7fffffff ;  /* 0x7fffffff00190802 */ /* 0x000fc60000000f00 */
[----:B------:R-:W-:Y:S01]  /*0450*/  @!P0 FMUL R21, R18, 0.25 ;  /* 0x3e80000012158820 */ /* 0x000fe20000400000 */
[----:B----4-:R-:W-:-:S04]  /*0460*/  IMAD.WIDE R18, R17, 0x4, R4 ;  /* 0x0000000411127825 */ /* 0x010fc800078e0204 */
[----:B------:R-:W-:-:S05]  /*0470*/  @!P0 FFMA R21, R22, 0.5, R21 ;  /* 0x3f00000016158823 */ /* 0x000fca0000000015 */
[----:B------:R1:W-:Y:S04]  /*0480*/  @!P0 STG.E desc[UR4][R18.64], R21 ;  /* 0x0000001512008986 */ /* 0x0003e8000c101904 */
[----:B------:R1:W-:Y:S01]  /*0490*/  @P0 STG.E desc[UR4][R18.64], R25 ;  /* 0x0000001912000986 */ /* 0x0003e2000c101904 */
[----:B------:R-:W-:Y:S05]  /*04a0*/  BRA `(.L_x_4) ;  /* 0x00000000000c7947 */ /* 0x000fea0003800000 */
.L_x_3:
[----:B------:R-:W-:Y:S01]  /*04b0*/  MOV R19, 0x7fffffff ;  /* 0x7fffffff00137802 */ /* 0x000fe20000000f00 */
[----:B----4-:R-:W-:-:S05]  /*04c0*/  IMAD.WIDE R14, R17, 0x4, R4 ;  /* 0x00000004110e7825 */ /* 0x010fca00078e0204 */
[----:B------:R4:W-:Y:S02]  /*04d0*/  STG.E desc[UR4][R14.64], R19 ;  /* 0x000000130e007986 */ /* 0x0009e4000c101904 */
.L_x_4:
[----:B------:R-:W-:Y:S05]  /*04e0*/  BSYNC.RECONVERGENT B1 ;  /* 0x0000000000017941 */ /* 0x000fea0003800200 */
.L_x_2:
[----:B------:R-:W-:Y:S01]  /*04f0*/  IADD3 R13, PT, PT, R13, UR6, RZ ;  /* 0x000000060d0d7c10 */ /* 0x000fe2000fffe0ff */
[----:B0-----:R-:W-:Y:S01]  /*0500*/  IMAD R17, R16, UR6, R17 ;  /* 0x0000000610117c24 */ /* 0x001fe2000f8e0211 */
[----:B------:R-:W-:Y:S06]  /*0510*/  @P1 BRA `(.L_x_5) ;  /* 0xfffffffc008c1947 */ /* 0x000fec000383ffff */
.L_x_1:
[----:B------:R-:W-:Y:S05]  /*0520*/  BSYNC.RECONVERGENT B0 ;  /* 0x0000000000007941 */ /* 0x000fea0003800200 */
.L_x_0:
[----:B----4-:R-:W0:Y:S01]  /*0530*/  LDC R14, c[0x0][0x398] ;  /* 0x0000e600ff0e7b82 */ /* 0x010e220000000800 */
[----:B------:R-:W-:Y:S01]  /*0540*/  ISETP.GE.U32.AND P0, PT, R12, 0x3, PT ;  /* 0x000000030c00780c */ /* 0x000fe20003f06070 */
[----:B------:R-:W4:Y:S01]  /*0550*/  LDCU.64 UR8, c[0x0][0x3a8] ;  /* 0x00007500ff0877ac */ /* 0x000f220008000a00 */
[----:B------:R-:W0:Y:S05]  /*0560*/  LDCU UR7, c[0x0][0x39c] ;  /* 0x00007380ff0777ac */ /* 0x000e2a0008000800 */
[----:B------:R-:W0:Y:S08]  /*0570*/  LDC.64 R4, c[0x0][0x390] ;  /* 0x0000e400ff047b82 */ /* 0x000e300000000a00 */
[----:B---3--:R-:W3:Y:S08]  /*0580*/  LDC.64 R6, c[0x0][0x380] ;  /* 0x0000e000ff067b82 */ /* 0x008ef00000000a00 */
[----:B--2---:R-:W2:Y:S01]  /*0590*/  LDC.64 R8, c[0x0][0x388] ;  /* 0x0000e200ff087b82 */ /* 0x004ea20000000a00 */
[----:B0---4-:R-:W-:Y:S05]  /*05a0*/  @!P0 EXIT ;  /* 0x000000000000894d */ /* 0x011fea0003800000 */
.L_x_17:
[----:B-----5:R-:W-:Y:S01]  /*05b0*/  ISETP.GT.AND P0, PT, R0, R2, PT ;  /* 0x000000020000720c */ /* 0x020fe20003f04270 */
[C---:B01----:R-:W-:Y:S01]  /*05c0*/  IMAD R15, R2.reuse, R14, R3 ;  /* 0x0000000e020f7224 */ /* 0x043fe200078e0203 */
[----:B------:R-:W-:Y:S01]  /*05d0*/  IADD3 R13, PT, PT, R2, UR6, RZ ;  /* 0x00000006020d7c10 */ /* 0x000fe2000fffe0ff */
[----:B------:R-:W-:Y:S03]  /*05e0*/  BSSY.RECONVERGENT B0, `(.L_x_6) ;  /* 0x000001c000007945 */ /* 0x000fe60003800200 */
[----:B------:R-:W-:-:S07]  /*05f0*/  ISETP.GT.AND P1, PT, R0, R13, PT ;  /* 0x0000000d0000720c */ /* 0x000fce0003f24270 */
[----:B-1----:R-:W0:Y:S01]  /*0600*/  @P0 LDC.64 R10, c[0x0][0x3a8] ;  /* 0x0000ea00ff0a0b82 */ /* 0x002e220000000a00 */
[----:B------:R-:W-:Y:S02]  /*0610*/  @P0 IMAD.MOV.U32 R19, RZ, RZ, 0x7fffffff ;  /* 0x7fffffffff130424 */ /* 0x000fe400078e00ff */
[----:B0-----:R-:W-:-:S05]  /*0620*/  @P0 IMAD.WIDE R16, R15, 0x4, R10 ;  /* 0x000000040f100825 */ /* 0x001fca00078e020a */
[----:B------:R0:W-:Y:S01]  /*0630*/  @P0 STG.E desc[UR4][R16.64], R19 ;  /* 0x0000001310000986 */ /* 0x0001e2000c101904 */
[----:B------:R-:W-:Y:S05]  /*0640*/  @P0 BRA `(.L_x_7) ;  /* 0x0000000000540947 */ /* 0x000fea0003800000 */
[----:B--2---:R-:W-:-:S04]  /*0650*/  IMAD.WIDE R20, R15, 0x4, R8 ;  /* 0x000000040f147825 */ /* 0x004fc800078e0208 */
[C---:B0--3--:R-:W-:Y:S02]  /*0660*/  IMAD.WIDE R18, R15.reuse, 0x4, R6 ;  /* 0x000000040f127825 */ /* 0x049fe400078e0206 */
[----:B------:R-:W2:Y:S02]  /*0670*/  LDG.E.CONSTANT R21, desc[UR4][R20.64] ;  /* 0x0000000414157981 */ /* 0x000ea4000c1e9900 */
[----:B------:R-:W-:Y:S02]  /*0680*/  IMAD.WIDE R22, R15, 0x4, R4 ;  /* 0x000000040f167825 */ /* 0x000fe400078e0204 */
[----:B------:R-:W3:Y:S04]  /*0690*/  LDG.E.CONSTANT R18, desc[UR4][R18.64] ;  /* 0x0000000412127981 */ /* 0x000ee8000c1e9900 */
[----:B------:R-:W4:Y:S01]  /*06a0*/  LDG.E.CONSTANT R23, desc[UR4][R22.64] ;  /* 0x0000000416177981 */ /* 0x000f22000c1e9900 */
[----:B--2---:R-:W-:-:S04]  /*06b0*/  FSETP.NE.AND P0, PT, |R21|, +INF , PT ;  /* 0x7f8000001500780b */ /* 0x004fc80003f05200 */
[----:B---3--:R-:W-:-:S04]  /*06c0*/  FSETP.NE.AND P0, PT, |R18|, +INF , P0 ;  /* 0x7f8000001200780b */ /* 0x008fc80000705200 */
[----:B----4-:R-:W-:-:S13]  /*06d0*/  FSETP.NE.AND P0, PT, |R23|, +INF , P0 ;  /* 0x7f8000001700780b */ /* 0x010fda0000705200 */
[----:B------:R-:W-:Y:S01]  /*06e0*/  @!P0 MOV R10, UR8 ;  /* 0x00000008000a8c02 */ /* 0x000fe20008000f00 */
[----:B------:R-:W-:Y:S01]  /*06f0*/  @P0 FADD R2, R18, R21 ;  /* 0x0000001512020221 */ /* 0x000fe20000000000 */
[----:B------:R-:W-:Y:S02]  /*0700*/  @!P0 MOV R11, UR9 ;  /* 0x00000009000b8c02 */ /* 0x000fe40008000f00 */
[----:B------:R-:W-:Y:S01]  /*0710*/  @!P0 MOV R25, 0x7fffffff ;  /* 0x7fffffff00198802 */ /* 0x000fe20000000f00 */
[----:B------:R-:W-:Y:S01]  /*0720*/  @P0 FMUL R2, R2, 0.25 ;  /* 0x3e80000002020820 */ /* 0x000fe20000400000 */
[----:B------:R-:W-:Y:S01]  /*0730*/  @!P0 IMAD.WIDE R16, R15, 0x4, R10 ;  /* 0x000000040f108825 */ /* 0x000fe200078e020a */
[----:B------:R-:W-:-:S03]  /*0740*/  @P0 MOV R11, UR9 ;  /* 0x00000009000b0c02 */ /* 0x000fc60008000f00 */
[----:B------:R-:W-:Y:S01]  /*0750*/  @P0 FFMA R21, R23, 0.5, R2 ;  /* 0x3f00000017150823 */ /* 0x000fe20000000002 */
[----:B------:R-:W-:Y:S01]  /*0760*/  @P0 IMAD.U32 R10, RZ, RZ, UR8 ;  /* 0x00000008ff0a0e24 */ /* 0x000fe2000f8e00ff */
[----:B------:R1:W-:Y:S03]  /*0770*/  @!P0 STG.E desc[UR4][R16.64], R25 ;  /* 0x0000001910008986 */ /* 0x0003e6000c101904 */
[----:B------:R-:W-:-:S05]  /*0780*/  @P0 IMAD.WIDE R18, R15, 0x4, R10 ;  /* 0x000000040f120825 */ /* 0x000fca00078e020a */
[----:B------:R1:W-:Y:S02]  /*0790*/  @P0 STG.E desc[UR4][R18.64], R21 ;  /* 0x0000001512000986 */ /* 0x0003e4000c101904 */
.L_x_7:
[----:B------:R-:W-:Y:S05]  /*07a0*/  BSYNC.RECONVERGENT B0 ;  /* 0x0000000000007941 */ /* 0x000fea0003800200 */
.L_x_6:
[----:B------:R-:W-:Y:S01]  /*07b0*/  BSSY.RECONVERGENT B0, `(.L_x_8) ;  /* 0x0000017000007945 */ /* 0x000fe20003800200 */
[----:B------:R-:W-:-:S03]  /*07c0*/  IMAD R23, R13, R14, R3 ;  /* 0x0000000e0d177224 */ /* 0x000fc600078e0203 */
[----:B------:R-:W-:Y:S05]  /*07d0*/  @P1 BRA `(.L_x_9) ;  /* 0x0000000000441947 */ /* 0x000fea0003800000 */
[----:B012---:R-:W-:-:S04]  /*07e0*/  IMAD.WIDE R18, R23, 0x4, R8 ;  /* 0x0000000417127825 */ /* 0x007fc800078e0208 */
[C---:B---3--:R-:W-:Y:S02]  /*07f0*/  IMAD.WIDE R16, R23.reuse, 0x4, R6 ;  /* 0x0000000417107825 */ /* 0x048fe400078e0206 */
[----:B------:R-:W2:Y:S02]  /*0800*/  LDG.E.CONSTANT R19, desc[UR4][R18.64] ;  /* 0x0000000412137981 */ /* 0x000ea4000c1e9900 */
[C---:B------:R-:W-:Y:S02]  /*0810*/  IMAD.WIDE R20, R23.reuse, 0x4, R4 ;  /* 0x0000000417147825 */ /* 0x040fe400078e0204 */
[----:B------:R-:W3:Y:S04]  /*0820*/  LDG.E.CONSTANT R16, desc[UR4][R16.64] ;  /* 0x0000000410107981 */ /* 0x000ee8000c1e9900 */
[----:B------:R-:W4:Y:S01]  /*0830*/  LDG.E.CONSTANT R21, desc[UR4][R20.64] ;  /* 0x0000000414157981 */ /* 0x000f22000c1e9900 */
[----:B------:R-:W-:Y:S01]  /*0840*/  IMAD.WIDE R22, R23, 0x4, R10 ;  /* 0x0000000417167825 */ /* 0x000fe200078e020a */
[----:B--2---:R-:W-:-:S04]  /*0850*/  FSETP.NE.AND P0, PT, |R19|, +INF , PT ;  /* 0x7f8000001300780b */ /* 0x004fc80003f05200 */
[----:B---3--:R-:W-:-:S04]  /*0860*/  FSETP.EQU.OR P0, PT, |R16|, +INF , !P0 ;  /* 0x7f8000001000780b */ /* 0x008fc8000470a600 */
[----:B----4-:R-:W-:-:S13]  /*0870*/  FSETP.EQU.OR P0, PT, |R21|, +INF , P0 ;  /* 0x7f8000001500780b */ /* 0x010fda000070a600 */
[----:B------:R-:W-:Y:S01]  /*0880*/  @!P0 FADD R2, R16, R19 ;  /* 0x0000001310028221 */ /* 0x000fe20000000000 */
[----:B------:R-:W-:-:S03]  /*0890*/  @P0 MOV R19, 0x7fffffff ;  /* 0x7fffffff00130802 */ /* 0x000fc60000000f00 */
[----:B------:R-:W-:-:S04]  /*08a0*/  @!P0 FMUL R2, R2, 0.25 ;  /* 0x3e80000002028820 */ /* 0x000fc80000400000 */
[----:B------:R-:W-:-:S05]  /*08b0*/  @!P0 FFMA R15, R21, 0.5, R2 ;  /* 0x3f000000150f8823 */ /* 0x000fca0000000002 */
[----:B------:R1:W-:Y:S04]  /*08c0*/  @!P0 STG.E desc[UR4][R22.64], R15 ;  /* 0x0000000f16008986 */ /* 0x0003e8000c101904 */
[----:B------:R1:W-:Y:S01]  /*08d0*/  @P0 STG.E desc[UR4][R22.64], R19 ;  /* 0x0000001316000986 */ /* 0x0003e2000c101904 */
[----:B------:R-:W-:Y:S05]  /*08e0*/  BRA `(.L_x_10) ;  /* 0x00000000000c7947 */ /* 0x000fea0003800000 */
.L_x_9:
[----:B01----:R-:W-:-:S04]  /*08f0*/  IMAD.WIDE R16, R23, 0x4, R10 ;  /* 0x0000000417107825 */ /* 0x003fc800078e020a */
[----:B------:R-:W-:-:S05]  /*0900*/  IMAD.MOV.U32 R15, RZ, RZ, 0x7fffffff ;  /* 0x7fffffffff0f7424 */ /* 0x000fca00078e00ff */
[----:B------:R0:W-:Y:S02]  /*0910*/  STG.E desc[UR4][R16.64], R15 ;  /* 0x0000000f10007986 */ /* 0x0001e4000c101904 */
.L_x_10:
[----:B------:R-:W-:Y:S05]  /*0920*/  BSYNC.RECONVERGENT B0 ;  /* 0x0000000000007941 */ /* 0x000fea0003800200 */
.L_x_8:
[----:B------:R-:W-:Y:S01]  /*0930*/  IADD3 R13, PT, PT, R13, UR6, RZ ;  /* 0x000000060d0d7c10 */ /* 0x000fe2000fffe0ff */
[----:B------:R-:W-:Y:S03]  /*0940*/  BSSY.RECONVERGENT B0, `(.L_x_11) ;  /* 0x0000018000007945 */ /* 0x000fe60003800200 */
[----:B------:R-:W-:Y:S01]  /*0950*/  ISETP.GT.AND P0, PT, R0, R13, PT ;  /* 0x0000000d0000720c */ /* 0x000fe20003f04270 */
[----:B-1----:R-:W-:-:S12]  /*0960*/  IMAD R23, R13, R14, R3 ;  /* 0x0000000e0d177224 */ /* 0x002fd800078e0203 */
[----:B------:R-:W-:Y:S05]  /*0970*/  @P0 BRA `(.L_x_12) ;  /* 0x0000000000440947 */ /* 0x000fea0003800000 */
[----:B--2---:R-:W-:-:S04]  /*0980*/  IMAD.WIDE R18, R23, 0x4, R8 ;  /* 0x0000000417127825 */ /* 0x004fc800078e0208 */
[C---:B0--3--:R-:W-:Y:S02]  /*0990*/  IMAD.WIDE R16, R23.reuse, 0x4, R6 ;  /* 0x0000000417107825 */ /* 0x049fe400078e0206 */
        /* <DEDUP_REMOVED lines=15> */
.L_x_12:
[----:B0-----:R-:W-:Y:S01]  /*0a90*/  IMAD.WIDE R16, R23, 0x4, R10 ;  /* 0x0000000417107825 */ /* 0x001fe200078e020a */
[----:B------:R-:W-:-:S05]  /*0aa0*/  MOV R15, 0x7fffffff ;  /* 0x7fffffff000f7802 */ /* 0x000fca0000000f00 */
[----:B------:R1:W-:Y:S02]  /*0ab0*/  STG.E desc[UR4][R16.64], R15 ;  /* 0x0000000f10007986 */ /* 0x0003e4000c101904 */
.L_x_13:
[----:B------:R-:W-:Y:S05]  /*0ac0*/  BSYNC.RECONVERGENT B0 ;  /* 0x0000000000007941 */ /* 0x000fea0003800200 */
.L_x_11:
[----:B------:R-:W-:Y:S01]  /*0ad0*/  VIADD R13, R13, UR6 ;  /* 0x000000060d0d7c36 */ /* 0x000fe20008000000 */
[----:B------:R-:W-:Y:S03]  /*0ae0*/  BSSY.RECONVERGENT B0, `(.L_x_14) ;  /* 0x0000018000007945 */ /* 0x000fe60003800200 */
[----:B01----:R-:W-:Y:S01]  /*0af0*/  IMAD R15, R13, R14, R3 ;  /* 0x0000000e0d0f7224 */ /* 0x003fe200078e0203 */
[----:B------:R-:W-:-:S13]  /*0b00*/  ISETP.GT.AND P0, PT, R0, R13, PT ;  /* 0x0000000d0000720c */ /* 0x000fda0003f04270 */
[----:B------:R-:W-:Y:S05]  /*0b10*/  @P0 BRA `(.L_x_15) ;  /* 0x0000000000440947 */ /* 0x000fea0003800000 */
[----:B--2---:R-:W-:-:S04]  /*0b20*/  IMAD.WIDE R18, R15, 0x4, R8 ;  /* 0x000000040f127825 */ /* 0x004fc800078e0208 */
        /* <DEDUP_REMOVED lines=16> */
.L_x_15:
[----:B------:R-:W-:Y:S01]  /*0c30*/  IMAD.WIDE R10, R15, 0x4, R10 ;  /* 0x000000040f0a7825 */ /* 0x000fe200078e020a */
[----:B------:R-:W-:-:S05]  /*0c40*/  MOV R15, 0x7fffffff ;  /* 0x7fffffff000f7802 */ /* 0x000fca0000000f00 */
[----:B------:R0:W-:Y:S02]  /*0c50*/  STG.E desc[UR4][R10.64], R15 ;  /* 0x0000000f0a007986 */ /* 0x0001e4000c101904 */
.L_x_16:
[----:B------:R-:W-:Y:S05]  /*0c60*/  BSYNC.RECONVERGENT B0 ;  /* 0x0000000000007941 */ /* 0x000fea0003800200 */
.L_x_14:
[----:B------:R-:W-:-:S04]  /*0c70*/  IADD3 R2, PT, PT, R13, UR6, RZ ;  /* 0x000000060d027c10 */ /* 0x000fc8000fffe0ff */
[----:B------:R-:W-:-:S13]  /*0c80*/  ISETP.GE.AND P0, PT, R2, UR7, PT ;  /* 0x0000000702007c0c */ /* 0x000fda000bf06270 */
[----:B------:R-:W-:Y:S05]  /*0c90*/  @!P0 BRA `(.L_x_17) ;  /* 0xfffffff800448947 */ /* 0x000fea000383ffff */
[----:B------:R-:W-:Y:S05]  /*0ca0*/  EXIT ;  /* 0x000000000000794d */ /* 0x000fea0003800000 */
.L_x_18:
[----:B------:R-:W-:-:S00]  /*0cb0*/  BRA `(.L_x_18) ;  /* 0xfffffffc00fc7947 */ /* 0x000fc0000383ffff */
[----:B------:R-:W-:-:S00]  /*0cc0*/  NOP ;  /* 0x0000000000007918 */ /* 0x000fc00000000000 */
        /* <DEDUP_REMOVED lines=11> */
.L_x_23:


//--------------------- .text.wclprice_batch_f32  --------------------------
	.section	.text.wclprice_batch_f32,"ax",@progbits
	.align	128
        .global         wclprice_batch_f32
        .type           wclprice_batch_f32,@function
        .size           wclprice_batch_f32,(.L_x_24 - wclprice_batch_f32)
        .other          wclprice_batch_f32,@"STO_CUDA_ENTRY STV_DEFAULT"
wclprice_batch_f32:
.text.wclprice_batch_f32:
[----:B------:R-:W-:Y:S08]  /*0000*/  LDC R1, c[0x0][0x37c] ;  /* 0x0000df00ff017b82 */ /* 0x000ff00000000800 */
[----:B------:R-:W0:Y:S01]  /*0010*/  LDC R2, c[0x0][0x398] ;  /* 0x0000e600ff027b82 */ /* 0x000e220000000800 */
[----:B------:R-:W1:Y:S07]  /*0020*/  S2R R11, SR_TID.X ;  /* 0x00000000000b7919 */ /* 0x000e6e0000002100 */
[----:B------:R-:W1:Y:S08]  /*0030*/  S2UR UR4, SR_CTAID.X ;  /* 0x00000000000479c3 */ /* 0x000e700000002500 */
[----:B------:R-:W1:Y:S01]  /*0040*/  LDC R0, c[0x0][0x360] ;  /* 0x0000d800ff007b82 */ /* 0x000e620000000800 */
[----:B0-----:R-:W-:Y:S01]  /*0050*/  ISETP.GE.AND P0, PT, R2, 0x1, PT ;  /* 0x000000010200780c */ /* 0x001fe20003f06270 */
[----:B-1----:R-:W-:-:S12]  /*0060*/  IMAD R11, R0, UR4, R11 ;  /* 0x00000004000b7c24 */ /* 0x002fd8000f8e020b */
[----:B------:R-:W-:Y:S05]  /*0070*/  @!P0 EXIT ;  /* 0x000000000000894d */ /* 0x000fea0003800000 */
[----:B------:R-:W-:-:S13]  /*0080*/  ISETP.GE.AND P0, PT, R11, R2, PT ;  /* 0x000000020b00720c */ /* 0x000fda0003f06270 */
[----:B------:R-:W-:Y:S05]  /*0090*/  @P0 EXIT ;  /* 0x000000000000094d */ /* 0x000fea0003800000 */
[----:B------:R-:W0:Y:S01]  /*00a0*/  LDC.64 R2, c[0x0][0x390] ;  /* 0x0000e400ff027b82 */ /* 0x000e220000000a00 */
[----:B------:R-:W1:Y:S01]  /*00b0*/  LDCU UR4, c[0x0][0x39c] ;  /* 0x00007380ff0477ac */ /* 0x000e620008000800 */
[----:B------:R-:W2:Y:S06]  /*00c0*/  LDCU UR5, c[0x0][0x370] ;  /* 0x00006e00ff0577ac */ /* 0x000eac0008000800 */
[----:B------:R-:W3:Y:S01]  /*00d0*/  LDC.64 R4, c[0x0][0x380] ;  /* 0x0000e000ff047b82 */ /* 0x000ee20000000a00 */
[----:B------:R-:W4:Y:S01]  /*00e0*/  LDCU.64 UR6, c[0x0][0x358] ;  /* 0x00006b00ff0677ac */ /* 0x000f220008000a00 */
[----:B------:R-:W0:Y:S06]  /*00f0*/  LDCU UR8, c[0x0][0x398] ;  /* 0x00007300ff0877ac */ /* 0x000e2c0008000800 */
[----:B------:R-:W0:Y:S01]  /*0100*/  LDC.64 R6, c[0x0][0x388] ;  /* 0x0000e200ff067b82 */ /* 0x000e220000000a00 */
[----:B-1----:R-:W-:Y:S01]  /*0110*/  UISETP.LT.AND UP0, UPT, URZ, UR4, UPT ;  /* 0x00000004ff00728c */ /* 0x002fe2000bf01270 */
[----:B--2---:R-:W-:-:S06]  /*0120*/  IMAD R0, R0, UR5, RZ ;  /* 0x0000000500007c24 */ /* 0x004fcc000f8e02ff */
[----:B------:R-:W1:Y:S01]  /*0130*/  LDC.64 R8, c[0x0][0x3a0] ;  /* 0x0000e800ff087b82 */ /* 0x000e620000000a00 */
[----:B----4-:R-:W-:-:S12]  /*0140*/  USEL UR4, URZ, UR4, !UP0 ;  /* 0x00000004ff047287 */ /* 0x010fd8000c000000 */
.L_x_21:
[----:B------:R-:W-:Y:S01]  /*0150*/  ISETP.GE.AND P0, PT, R11, UR4, PT ;  /* 0x000000040b007c0c */ /* 0x000fe2000bf06270 */
[----:B------:R-:W-:-:S12]  /*0160*/  BSSY.RECONVERGENT B0, `(.L_x_19) ;  /* 0x0000016000007945 */ /* 0x000fd80003800200 */
[----:B--2---:R-:W2:Y:S01]  /*0170*/  @!P0 LDC.64 R12, c[0x0][0x3a0] ;  /* 0x0000e800ff0c8b82 */ /* 0x004ea20000000a00 */
[----:B----4-:R-:W-:Y:S01]  /*0180*/  @!P0 MOV R15, 0x7fffffff ;  /* 0x7fffffff000f8802 */ /* 0x010fe20000000f00 */
[----:B--2---:R-:W-:-:S05]  /*0190*/  @!P0 IMAD.WIDE R12, R11, 0x4, R12 ;  /* 0x000000040b0c8825 */ /* 0x004fca00078e020c */
[----:B------:R2:W-:Y:S01]  /*01a0*/  @!P0 STG.E desc[UR6][R12.64], R15 ;  /* 0x0000000f0c008986 */ /* 0x0005e2000c101906 */
[----:B------:R-:W-:Y:S05]  /*01b0*/  @!P0 BRA `(.L_x_20) ;  /* 0x0000000000408947 */ /* 0x000fea0003800000 */
[----:B0-2---:R-:W-:-:S04]  /*01c0*/  IMAD.WIDE.U32 R14, R11, 0x4, R6 ;  /* 0x000000040b0e7825 */ /* 0x005fc800078e0006 */
[C---:B---3--:R-:W-:Y:S02]  /*01d0*/  IMAD.WIDE.U32 R12, R11.reuse, 0x4, R4 ;  /* 0x000000040b0c7825 */ /* 0x048fe400078e0004 */
[----:B------:R-:W2:Y:S02]  /*01e0*/  LDG.E.CONSTANT R15, desc[UR6][R14.64] ;  /* 0x000000060e0f7981 */ /* 0x000ea4000c1e9900 */
[C---:B------:R-:W-:Y:S02]  /*01f0*/  IMAD.WIDE.U32 R16, R11.reuse, 0x4, R2 ;  /* 0x000000040b107825 */ /* 0x040fe400078e0002 */
[----:B------:R-:W3:Y:S04]  /*0200*/  LDG.E.CONSTANT R12, desc[UR6][R12.64] ;  /* 0x000000060c0c7981 */ /* 0x000ee8000c1e9900 */
[----:B------:R-:W4:Y:S01]  /*0210*/  LDG.E.CONSTANT R17, desc[UR6][R16.64] ;  /* 0x0000000610117981 */ /* 0x000f22000c1e9900 */
[----:B-1----:R-:W-:Y:S01]  /*0220*/  IMAD.WIDE.U32 R18, R11, 0x4, R8 ;  /* 0x000000040b127825 */ /* 0x002fe200078e0008 */
[----:B--2---:R-:W-:-:S04]  /*0230*/  FSETP.NE.AND P0, PT, |R15|, +INF , PT ;  /* 0x7f8000000f00780b */ /* 0x004fc80003f05200 */
[----:B---3--:R-:W-:-:S04]  /*0240*/  FSETP.NE.AND P0, PT, |R12|, +INF , P0 ;  /* 0x7f8000000c00780b */ /* 0x008fc80000705200 */
[----:B----4-:R-:W-:-:S13]  /*0250*/  FSETP.NE.AND P0, PT, |R17|, +INF , P0 ;  /* 0x7f8000001100780b */ /* 0x010fda0000705200 */
[----:B------:R-:W-:Y:S01]  /*0260*/  @P0 FADD R10, R12, R15 ;  /* 0x0000000f0c0a0221 */ /* 0x000fe20000000000 */
[----:B------:R-:W-:-:S03]  /*0270*/  @!P0 MOV R21, 0x7fffffff ;  /* 0x7fffffff00158802 */ /* 0x000fc60000000f00 */
[----:B------:R-:W-:Y:S02]  /*0280*/  @P0 FMUL R10, R10, 0.25 ;  /* 0x3e8000000a0a0820 */ /* 0x000fe40000400000 */
[----:B------:R4:W-:Y:S02]  /*0290*/  @!P0 STG.E desc[UR6][R18.64], R21 ;  /* 0x0000001512008986 */ /* 0x0009e4000c101906 */
[----:B------:R-:W-:-:S05]  /*02a0*/  @P0 FFMA R15, R17, 0.5, R10 ;  /* 0x3f000000110f0823 */ /* 0x000fca000000000a */
[----:B------:R4:W-:Y:S02]  /*02b0*/  @P0 STG.E desc[UR6][R18.64], R15 ;  /* 0x0000000f12000986 */ /* 0x0009e4000c101906 */
.L_x_20:
[----:B0-----:R-:W-:Y:S05]  /*02c0*/  BSYNC.RECONVERGENT B0 ;  /* 0x0000000000007941 */ /* 0x001fea0003800200 */
.L_x_19:
[----:B------:R-:W-:-:S04]  /*02d0*/  IADD3 R11, PT, PT, R0, R11, RZ ;  /* 0x0000000b000b7210 */ /* 0x000fc80007ffe0ff */
[----:B------:R-:W-:-:S13]  /*02e0*/  ISETP.GE.AND P0, PT, R11, UR8, PT ;  /* 0x000000080b007c0c */ /* 0x000fda000bf06270 */
[----:B------:R-:W-:Y:S05]  /*02f0*/  @!P0 BRA `(.L_x_21) ;  /* 0xfffffffc00948947 */ /* 0x000fea000383ffff */
[----:B------:R-:W-:Y:S05]  /*0300*/  EXIT ;  /* 0x000000000000794d */ /* 0x000fea0003800000 */
.L_x_22:
        /* <DEDUP_REMOVED lines=15> */
.L_x_24:


//--------------------- .nv.shared.reserved.0     --------------------------
	.section	.nv.shared.reserved.0,"aw",@nobits
	.weak		__nv_reservedSMEM_offset_0_alias
	.size		__nv_reservedSMEM_offset_0_alias, 0, 64
	.other		__nv_reservedSMEM_offset_0_alias,@"STO_CUDA_RESERVED_SHARED STV_DEFAULT"
__nv_reservedSMEM_offset_0_alias:
	.zero		0
	.zero		64


//--------------------- .nv.constant0.wclprice_many_series_one_param_time_major_f32 --------------------------
	.section	.nv.constant0.wclprice_many_series_one_param_time_major_f32,"a",@progbits
	.sectionflags	@""
	.align	4
.nv.constant0.wclprice_many_series_one_param_time_major_f32:
	.zero		944


//--------------------- .nv.constant0.wclprice_batch_f32 --------------------------
	.section	.nv.constant0.wclprice_batch_f32,"a",@progbits
	.sectionflags	@""
	.align	4
.nv.constant0.wclprice_batch_f32:
	.zero		936


//--------------------- SYMBOLS --------------------------

	.type		.nv.reservedSmem.offset0,@object
	.size		.nv.reservedSmem.offset0,0x4
